//
// Generated by NVIDIA NVVM Compiler
//
// Compiler Build ID: CL-36424714
// Cuda compilation tools, release 13.0, V13.0.88
// Based on NVVM 20.0.0
//

.version 9.0
.target sm_100
.address_size 64

	// .globl	_Z7computefifffff
.extern .func  (.param .b32 func_retval0) vprintf
(
	.param .b64 vprintf_param_0,
	.param .b64 vprintf_param_1
)
;
.global .align 1 .b8 $str[7] = {37, 46, 49, 55, 103, 10};

.visible .entry _Z7computefifffff(
	.param .f32 _Z7computefifffff_param_0,
	.param .u32 _Z7computefifffff_param_1,
	.param .f32 _Z7computefifffff_param_2,
	.param .f32 _Z7computefifffff_param_3,
	.param .f32 _Z7computefifffff_param_4,
	.param .f32 _Z7computefifffff_param_5,
	.param .f32 _Z7computefifffff_param_6
)
{
	.local .align 8 .b8 	__local_depot0[8];
	.reg .b64 	%SP;
	.reg .b64 	%SPL;
	.reg .pred 	%p<12>;
	.reg .b32 	%r<16>;
	.reg .b32 	%f<75>;
	.reg .b64 	%rd<5>;
	.reg .b64 	%fd<2>;

	mov.u64 	%SPL, __local_depot0;
	cvta.local.u64 	%SP, %SPL;
	ld.param.f32 	%f66, [_Z7computefifffff_param_0];
	ld.param.u32 	%r8, [_Z7computefifffff_param_1];
	ld.param.f32 	%f21, [_Z7computefifffff_param_2];
	ld.param.f32 	%f22, [_Z7computefifffff_param_4];
	ld.param.f32 	%f23, [_Z7computefifffff_param_5];
	ld.param.f32 	%f24, [_Z7computefifffff_param_6];
	setp.lt.s32 	%p1, %r8, 1;
	@%p1 bra 	$L__BB0_17;
	add.f32 	%f26, %f21, 0f00000000;
	add.f32 	%f1, %f26, 0f03E6CBE8;
	div.rn.f32 	%f27, %f22, %f23;
	add.f32 	%f28, %f27, 0f80002926;
	abs.f32 	%f29, %f28;
	mov.f32 	%f30, 0f3FB8AA3B;
	mul.rn.f32 	%f31, %f29, %f30;
	cvt.rzi.f32.f32 	%f32, %f31;
	abs.f32 	%f33, %f32;
	setp.gt.f32 	%p2, %f33, 0f42FC0000;
	mov.f32 	%f34, 0f42FC0000;
	copysign.f32 	%f35, %f32, %f34;
	selp.f32 	%f36, %f35, %f32, %p2;
	fma.rn.f32 	%f37, %f36, 0fBF317218, %f29;
	fma.rn.f32 	%f38, %f36, 0f3102E308, %f37;
	mul.f32 	%f2, %f38, 0f3FB8AA3B;
	add.f32 	%f39, %f36, 0f4B40007D;
	mov.b32 	%r9, %f39;
	shl.b32 	%r10, %r9, 23;
	mov.b32 	%f3, %r10;
	mul.f32 	%f4, %f24, 0f7F800000;
	and.b32  	%r1, %r8, 3;
	setp.lt.u32 	%p3, %r8, 4;
	@%p3 bra 	$L__BB0_12;
	and.b32  	%r11, %r8, 2147483644;
	neg.s32 	%r14, %r11;
$L__BB0_3:
	setp.neu.f32 	%p4, %f66, %f1;
	@%p4 bra 	$L__BB0_5;
	ex2.approx.ftz.f32 	%f40, %f2;
	mul.f32 	%f41, %f40, %f3;
	mov.f32 	%f42, 0f3E000000;
	div.approx.ftz.f32 	%f43, %f42, %f41;
	fma.rn.f32 	%f44, %f41, 0f40000000, %f43;
	sub.f32 	%f66, %f44, %f4;
$L__BB0_5:
	setp.neu.f32 	%p5, %f66, %f1;
	@%p5 bra 	$L__BB0_7;
	ex2.approx.ftz.f32 	%f45, %f2;
	mul.f32 	%f46, %f45, %f3;
	mov.f32 	%f47, 0f3E000000;
	div.approx.ftz.f32 	%f48, %f47, %f46;
	fma.rn.f32 	%f49, %f46, 0f40000000, %f48;
	sub.f32 	%f66, %f49, %f4;
$L__BB0_7:
	setp.neu.f32 	%p6, %f66, %f1;
	@%p6 bra 	$L__BB0_9;
	ex2.approx.ftz.f32 	%f50, %f2;
	mul.f32 	%f51, %f50, %f3;
	mov.f32 	%f52, 0f3E000000;
	div.approx.ftz.f32 	%f53, %f52, %f51;
	fma.rn.f32 	%f54, %f51, 0f40000000, %f53;
	sub.f32 	%f66, %f54, %f4;
$L__BB0_9:
	setp.neu.f32 	%p7, %f66, %f1;
	@%p7 bra 	$L__BB0_11;
	ex2.approx.ftz.f32 	%f55, %f2;
	mul.f32 	%f56, %f55, %f3;
	mov.f32 	%f57, 0f3E000000;
	div.approx.ftz.f32 	%f58, %f57, %f56;
	fma.rn.f32 	%f59, %f56, 0f40000000, %f58;
	sub.f32 	%f66, %f59, %f4;
$L__BB0_11:
	add.s32 	%r14, %r14, 4;
	setp.ne.s32 	%p8, %r14, 0;
	@%p8 bra 	$L__BB0_3;
$L__BB0_12:
	setp.eq.s32 	%p9, %r1, 0;
	@%p9 bra 	$L__BB0_17;
	neg.s32 	%r15, %r1;
	ex2.approx.ftz.f32 	%f60, %f2;
	mul.f32 	%f61, %f60, %f3;
$L__BB0_14:
	.pragma "nounroll";
	setp.neu.f32 	%p10, %f66, %f1;
	@%p10 bra 	$L__BB0_16;
	mov.f32 	%f62, 0f3E000000;
	div.approx.ftz.f32 	%f63, %f62, %f61;
	fma.rn.f32 	%f64, %f61, 0f40000000, %f63;
	sub.f32 	%f66, %f64, %f4;
$L__BB0_16:
	add.s32 	%r15, %r15, 1;
	setp.ne.s32 	%p11, %r15, 0;
	@%p11 bra 	$L__BB0_14;
$L__BB0_17:
	add.u64 	%rd1, %SP, 0;
	add.u64 	%rd2, %SPL, 0;
	cvt.f64.f32 	%fd1, %f66;
	st.local.f64 	[%rd2], %fd1;
	mov.u64 	%rd3, $str;
	cvta.global.u64 	%rd4, %rd3;
	{ // callseq 0, 0
	.param .b64 param0;
	st.param.b64 	[param0], %rd4;
	.param .b64 param1;
	st.param.b64 	[param1], %rd1;
	.param .b32 retval0;
	call.uni (retval0), 
	vprintf, 
	(
	param0, 
	param1
	);
	ld.param.b32 	%r12, [retval0];
	} // callseq 0
	ret;

}


// ===== COMPILED SASS (sm_100) =====

	.target	sm_100

	.elftype	@"ET_EXEC"


//--------------------- .note.nv.tkinfo           --------------------------
	.section	.note.nv.tkinfo,"",@"SHT_NOTE"
	.sectionflags	@"SHF_NOTE_NV_TKINFO"
	.tkinfo
        /*0018*/ 	.word	0x00000002
        /*0030*/ 	.string	""
        /*0030*/ 	.string	"ptxas"
        /*0030*/ 	.string	"Cuda compilation tools, release 13.0, V13.0.88"
        /*0030*/ 	.string	"Build cuda_13.0.r13.0/compiler.36424714_0"
        /*0030*/ 	.string	"-arch sm_100 -m 64 "



//--------------------- .note.nv.cuinfo           --------------------------
	.section	.note.nv.cuinfo,"",@"SHT_NOTE"
	.sectionflags	@"SHF_NOTE_NV_CUINFO"
        /*0018*/ 	.short	0x0002
        /*001a*/ 	.short	0x0064
        /*001c*/ 	.short	0x0082
	.zero		2


//--------------------- .nv.info                  --------------------------
	.section	.nv.info,"",@"SHT_CUDA_INFO"
	.align	4


	//----- nvinfo : EIATTR_REGCOUNT
	.align		4
        /*0000*/ 	.byte	0x04, 0x2f
        /*0002*/ 	.short	(.L_2 - .L_1)
	.align		4
.L_1:
        /*0004*/ 	.word	index@(_Z7computefifffff)
        /*0008*/ 	.word	0x00000018


	//----- nvinfo : EIATTR_FRAME_SIZE
	.align		4
.L_2:
        /*000c*/ 	.byte	0x04, 0x11
        /*000e*/ 	.short	(.L_4 - .L_3)
	.align		4
.L_3:
        /*0010*/ 	.word	index@($__internal_0_$__cuda_sm3x_div_rn_noftz_f32_slowpath)
        /*0014*/ 	.word	0x00000008


	//----- nvinfo : EIATTR_FRAME_SIZE
	.align		4
.L_4:
        /*0018*/ 	.byte	0x04, 0x11
        /*001a*/ 	.short	(.L_6 - .L_5)
	.align		4
.L_5:
        /*001c*/ 	.word	index@(_Z7computefifffff)
        /*0020*/ 	.word	0x00000008


	//----- nvinfo : EIATTR_MIN_STACK_SIZE
	.align		4
.L_6:
        /*0024*/ 	.byte	0x04, 0x12
        /*0026*/ 	.short	(.L_8 - .L_7)
	.align		4
.L_7:
        /*0028*/ 	.word	index@(_Z7computefifffff)
        /*002c*/ 	.word	0x00000008
.L_8:


//--------------------- .nv.compat                --------------------------
	.section	.nv.compat,"",@"SHT_CUDA_COMPAT_INFO"
	.align	4
        /*0000*/ 	.byte	0x02, 0x09, 0x00, 0x00, 0x02, 0x02, 0x01, 0x00, 0x02, 0x05, 0x05, 0x00, 0x03, 0x07, 0x01, 0x01
        /*0010*/ 	.byte	0x02, 0x03, 0x00, 0x00, 0x02, 0x06, 0x01, 0x00, 0x04, 0x0b, 0x08, 0x00, 0x01, 0x00, 0x00, 0x00
        /*0020*/ 	.byte	0x00, 0x00, 0x00, 0x00


//--------------------- .nv.info._Z7computefifffff --------------------------
	.section	.nv.info._Z7computefifffff,"",@"SHT_CUDA_INFO"
	.sectionflags	@""
	.align	4


	//----- nvinfo : EIATTR_CUDA_API_VERSION
	.align		4
        /*0000*/ 	.byte	0x04, 0x37
        /*0002*/ 	.short	(.L_10 - .L_9)
.L_9:
        /*0004*/ 	.word	0x00000082


	//----- nvinfo : EIATTR_KPARAM_INFO
	.align		4
.L_10:
        /*0008*/ 	.byte	0x04, 0x17
        /*000a*/ 	.short	(.L_12 - .L_11)
.L_11:
        /*000c*/ 	.word	0x00000000
        /*0010*/ 	.short	0x0006
        /*0012*/ 	.short	0x0018
        /*0014*/ 	.byte	0x00, 0xf0, 0x11, 0x00


	//----- nvinfo : EIATTR_KPARAM_INFO
	.align		4
.L_12:
        /*0018*/ 	.byte	0x04, 0x17
        /*001a*/ 	.short	(.L_14 - .L_13)
.L_13:
        /*001c*/ 	.word	0x00000000
        /*0020*/ 	.short	0x0005
        /*0022*/ 	.short	0x0014
        /*0024*/ 	.byte	0x00, 0xf0, 0x11, 0x00


	//----- nvinfo : EIATTR_KPARAM_INFO
	.align		4
.L_14:
        /*0028*/ 	.byte	0x04, 0x17
        /*002a*/ 	.short	(.L_16 - .L_15)
.L_15:
        /*002c*/ 	.word	0x00000000
        /*0030*/ 	.short	0x0004
        /*0032*/ 	.short	0x0010
        /*0034*/ 	.byte	0x00, 0xf0, 0x11, 0x00


	//----- nvinfo : EIATTR_KPARAM_INFO
	.align		4
.L_16:
        /*0038*/ 	.byte	0x04, 0x17
        /*003a*/ 	.short	(.L_18 - .L_17)
.L_17:
        /*003c*/ 	.word	0x00000000
        /*0040*/ 	.short	0x0003
        /*0042*/ 	.short	0x000c
        /*0044*/ 	.byte	0x00, 0xf0, 0x11, 0x00


	//----- nvinfo : EIATTR_KPARAM_INFO
	.align		4
.L_18:
        /*0048*/ 	.byte	0x04, 0x17
        /*004a*/ 	.short	(.L_20 - .L_19)
.L_19:
        /*004c*/ 	.word	0x00000000
        /*0050*/ 	.short	0x0002
        /*0052*/ 	.short	0x0008
        /*0054*/ 	.byte	0x00, 0xf0, 0x11, 0x00


	//----- nvinfo : EIATTR_KPARAM_INFO
	.align		4
.L_20:
        /*0058*/ 	.byte	0x04, 0x17
        /*005a*/ 	.short	(.L_22 - .L_21)
.L_21:
        /*005c*/ 	.word	0x00000000
        /*0060*/ 	.short	0x0001
        /*0062*/ 	.short	0x0004
        /*0064*/ 	.byte	0x00, 0xf0, 0x11, 0x00


	//----- nvinfo : EIATTR_KPARAM_INFO
	.align		4
.L_22:
        /*0068*/ 	.byte	0x04, 0x17
        /*006a*/ 	.short	(.L_24 - .L_23)
.L_23:
        /*006c*/ 	.word	0x00000000
        /*0070*/ 	.short	0x0000
        /*0072*/ 	.short	0x0000
        /*0074*/ 	.byte	0x00, 0xf0, 0x11, 0x00


	//----- nvinfo : EIATTR_SPARSE_MMA_MASK
	.align		4
.L_24:
        /*0078*/ 	.byte	0x03, 0x50
        /*007a*/ 	.short	0x0000


	//----- nvinfo : EIATTR_MAXREG_COUNT
	.align		4
        /*007c*/ 	.byte	0x03, 0x1b
        /*007e*/ 	.short	0x00ff


	//----- nvinfo : EIATTR_EXTERNS
	.align		4
        /*0080*/ 	.byte	0x04, 0x0f
        /*0082*/ 	.short	(.L_26 - .L_25)


	//   ....[0]....
	.align		4
.L_25:
        /*0084*/ 	.word	index@(vprintf)


	//----- nvinfo : EIATTR_MERCURY_ISA_VERSION
	.align		4
.L_26:
        /*0088*/ 	.byte	0x03, 0x5f
        /*008a*/ 	.short	0x0101


	//----- nvinfo : EIATTR_VRC_CTA_INIT_COUNT
	.align		4
        /*008c*/ 	.byte	0x02, 0x4a
	.zero		1
	.zero		1


	//----- nvinfo : EIATTR_SYSCALL_OFFSETS
	.align		4
        /*0090*/ 	.byte	0x04, 0x46
        /*0092*/ 	.short	(.L_28 - .L_27)


	//   ....[0]....
.L_27:
        /*0094*/ 	.word	0x00000650


	//----- nvinfo : EIATTR_EXIT_INSTR_OFFSETS
	.align		4
.L_28:
        /*0098*/ 	.byte	0x04, 0x1c
        /*009a*/ 	.short	(.L_30 - .L_29)


	//   ....[0]....
.L_29:
        /*009c*/ 	.word	0x00000660


	//----- nvinfo : EIATTR_CRS_STACK_SIZE
	.align		4
.L_30:
        /*00a0*/ 	.byte	0x04, 0x1e
        /*00a2*/ 	.short	(.L_32 - .L_31)
.L_31:
        /*00a4*/ 	.word	0x00000000


	//----- nvinfo : EIATTR_CBANK_PARAM_SIZE
	.align		4
.L_32:
        /*00a8*/ 	.byte	0x03, 0x19
        /*00aa*/ 	.short	0x001c


	//----- nvinfo : EIATTR_PARAM_CBANK
	.align		4
        /*00ac*/ 	.byte	0x04, 0x0a
        /*00ae*/ 	.short	(.L_34 - .L_33)
	.align		4
.L_33:
        /*00b0*/ 	.word	index@(.nv.constant0._Z7computefifffff)
        /*00b4*/ 	.short	0x0380
        /*00b6*/ 	.short	0x001c


	//----- nvinfo : EIATTR_SW_WAR
	.align		4
.L_34:
        /*00b8*/ 	.byte	0x04, 0x36
        /*00ba*/ 	.short	(.L_36 - .L_35)
.L_35:
        /*00bc*/ 	.word	0x00000008
.L_36:


//--------------------- .nv.callgraph             --------------------------
	.section	.nv.callgraph,"",@"SHT_CUDA_CALLGRAPH"
	.align	4
	.sectionentsize	8
	.align		4
        /*0000*/ 	.word	0x00000000
	.align		4
        /*0004*/ 	.word	0xffffffff
	.align		4
        /*0008*/ 	.word	index@(_Z7computefifffff)
	.align		4
        /*000c*/ 	.word	index@(vprintf)
	.align		4
        /*0010*/ 	.word	0x00000000
	.align		4
        /*0014*/ 	.word	0xfffffffe
	.align		4
        /*0018*/ 	.word	0x00000000
	.align		4
        /*001c*/ 	.word	0xfffffffd
	.align		4
        /*0020*/ 	.word	0x00000000
	.align		4
        /*0024*/ 	.word	0xfffffffc


//--------------------- .nv.constant4             --------------------------
	.section	.nv.constant4,"a",@progbits
	.align	8
	.align		8
.nv.constant4:
        /*0000*/ 	.dword	vprintf
	.align		8
        /*0008*/ 	.dword	$str


//--------------------- .text._Z7computefifffff   --------------------------
	.section	.text._Z7computefifffff,"ax",@progbits
	.align	128
        .global         _Z7computefifffff
        .type           _Z7computefifffff,@function
        .size           _Z7computefifffff,(.L_x_18 - _Z7computefifffff)
        .other          _Z7computefifffff,@"STO_CUDA_ENTRY STV_DEFAULT"
_Z7computefifffff:
.text._Z7computefifffff:
[----:B------:R-:W0:Y:S01]  /*0000*/  LDC R1, c[0x0][0x37c] ;  /* 0x0000df00ff017b82 */ /* 0x000e220000000800 */
[----:B------:R-:W1:Y:S01]  /*0010*/  LDCU UR6, c[0x0][0x384] ;  /* 0x00007080ff0677ac */ /* 0x000e620008000800 */
[----:B0-----:R-:W-:Y:S01]  /*0020*/  VIADD R1, R1, 0xfffffff8 ;  /* 0xfffffff801017836 */ /* 0x001fe20000000000 */
[----:B------:R-:W0:Y:S01]  /*0030*/  LDCU UR4, c[0x0][0x2f8] ;  /* 0x00005f00ff0477ac */ /* 0x000e220008000800 */
[----:B------:R-:W2:Y:S01]  /*0040*/  LDCU UR7, c[0x0][0x380] ;  /* 0x00007000ff0777ac */ /* 0x000ea20008000800 */
[----:B------:R-:W3:Y:S01]  /*0050*/  LDCU UR5, c[0x0][0x2fc] ;  /* 0x00005f80ff0577ac */ /* 0x000ee20008000800 */
[----:B-1----:R-:W-:Y:S01]  /*0060*/  UISETP.GE.AND UP0, UPT, UR6, 0x1, UPT ;  /* 0x000000010600788c */ /* 0x002fe2000bf06270 */
[----:B0-----:R-:W-:Y:S01]  /*0070*/  IADD3 R6, P0, PT, R1, UR4, RZ ;  /* 0x0000000401067c10 */ /* 0x001fe2000ff1e0ff */
[----:B--2---:R-:W-:-:S04]  /*0080*/  IMAD.U32 R0, RZ, RZ, UR7 ;  /* 0x00000007ff007e24 */ /* 0x004fc8000f8e00ff */
[----:B---3--:R-:W-:-:S03]  /*0090*/  IMAD.X R7, RZ, RZ, UR5, P0 ;  /* 0x00000005ff077e24 */ /* 0x008fc600080e06ff */
[----:B------:R-:W-:Y:S05]  /*00a0*/  BRA.U !UP0, `(.L_x_0) ;  /* 0x0000000508487547 */ /* 0x000fea000b800000 */
[----:B------:R-:W0:Y:S02]  /*00b0*/  LDC.64 R8, c[0x0][0x390] ;  /* 0x0000e400ff087b82 */ /* 0x000e240000000a00 */
[----:B0-----:R-:W0:Y:S08]  /*00c0*/  MUFU.RCP R2, R9 ;  /* 0x0000000900027308 */ /* 0x001e300000001000 */
[----:B------:R-:W1:Y:S01]  /*00d0*/  FCHK P0, R8, R9 ;  /* 0x0000000908007302 */ /* 0x000e620000000000 */
[----:B0-----:R-:W-:-:S04]  /*00e0*/  FFMA R3, R2, -R9, 1 ;  /* 0x3f80000002037423 */ /* 0x001fc80000000809 */
[----:B------:R-:W-:-:S04]  /*00f0*/  FFMA R3, R2, R3, R2 ;  /* 0x0000000302037223 */ /* 0x000fc80000000002 */
[----:B------:R-:W-:-:S04]  /*0100*/  FFMA R5, R3, R8, RZ ;  /* 0x0000000803057223 */ /* 0x000fc800000000ff */
[----:B------:R-:W-:-:S04]  /*0110*/  FFMA R2, R5, -R9, R8 ;  /* 0x8000000905027223 */ /* 0x000fc80000000008 */
[----:B------:R-:W-:Y:S01]  /*0120*/  FFMA R2, R3, R2, R5 ;  /* 0x0000000203027223 */ /* 0x000fe20000000005 */
[----:B-1----:R-:W-:Y:S06]  /*0130*/  @!P0 BRA `(.L_x_1) ;  /* 0x0000000000088947 */ /* 0x002fec0003800000 */
[----:B------:R-:W-:-:S07]  /*0140*/  MOV R4, 0x160 ;  /* 0x0000016000047802 */ /* 0x000fce0000000f00 */
[----:B------:R-:W-:Y:S05]  /*0150*/  CALL.REL.NOINC `($__internal_0_$__cuda_sm3x_div_rn_noftz_f32_slowpath) ;  /* 0x0000000400447944 */ /* 0x000fea0003c00000 */
.L_x_1:
[----:B------:R-:W-:Y:S01]  /*0160*/  FADD R2, R2, -1.4761278023197623025e-41 ;  /* 0x8000292602027421 */ /* 0x000fe20000000000 */
[----:B------:R-:W0:Y:S01]  /*0170*/  LDCU UR5, c[0x0][0x384] ;  /* 0x00007080ff0577ac */ /* 0x000e220008000800 */
[----:B------:R-:W-:Y:S02]  /*0180*/  HFMA2 R4, -RZ, RZ, 3.4921875, 0 ;  /* 0x42fc0000ff047431 */ /* 0x000fe400000001ff */
[----:B------:R-:W-:Y:S01]  /*0190*/  FMUL R3, |R2|, 1.4426950216293334961 ;  /* 0x3fb8aa3b02037820 */ /* 0x000fe20000400200 */
[----:B------:R-:W1:Y:S05]  /*01a0*/  LDCU UR6, c[0x0][0x388] ;  /* 0x00007100ff0677ac */ /* 0x000e6a0008000800 */
[----:B------:R-:W2:Y:S01]  /*01b0*/  FRND.TRUNC R3, R3 ;  /* 0x0000000300037307 */ /* 0x000ea2000020d000 */
[----:B0-----:R-:W-:-:S02]  /*01c0*/  UISETP.GE.U32.AND UP0, UPT, UR5, 0x4, UPT ;  /* 0x000000040500788c */ /* 0x001fc4000bf06070 */
[----:B------:R-:W-:Y:S01]  /*01d0*/  ULOP3.LUT UR4, UR5, 0x3, URZ, 0xc0, !UPT ;  /* 0x0000000305047892 */ /* 0x000fe2000f8ec0ff */
[----:B-1----:R-:W-:Y:S01]  /*01e0*/  FADD R8, RZ, UR6 ;  /* 0x00000006ff087e21 */ /* 0x002fe20008000000 */
[----:B--2---:R-:W-:Y:S02]  /*01f0*/  FSETP.GT.AND P0, PT, |R3|, 126, PT ;  /* 0x42fc00000300780b */ /* 0x004fe40003f04200 */
[----:B------:R-:W-:-:S04]  /*0200*/  LOP3.LUT R4, R4, 0x80000000, R3, 0xb8, !PT ;  /* 0x8000000004047812 */ /* 0x000fc800078eb803 */
[----:B------:R-:W-:Y:S01]  /*0210*/  FSEL R5, R4, R3, P0 ;  /* 0x0000000304057208 */ /* 0x000fe20000000000 */
[----:B------:R-:W-:-:S04]  /*0220*/  FADD R3, R8, 1.356499961355246983e-36 ;  /* 0x03e6cbe808037421 */ /* 0x000fc80000000000 */
[C---:B------:R-:W-:Y:S01]  /*0230*/  FFMA R2, R5.reuse, -0.69314718246459960938, |R2| ;  /* 0xbf31721805027823 */ /* 0x040fe20000000402 */
[----:B------:R-:W-:-:S03]  /*0240*/  FADD R4, R5, 12583037 ;  /* 0x4b40007d05047421 */ /* 0x000fc60000000000 */
[----:B------:R-:W-:Y:S01]  /*0250*/  FFMA R2, R5, 1.9046542121259335545e-09, R2 ;  /* 0x3102e30805027823 */ /* 0x000fe20000000002 */
[----:B------:R-:W-:-:S03]  /*0260*/  IMAD.SHL.U32 R9, R4, 0x800000, RZ ;  /* 0x0080000004097824 */ /* 0x000fc600078e00ff */
[----:B------:R-:W-:Y:S01]  /*0270*/  FMUL R8, R2, 1.4426950216293334961 ;  /* 0x3fb8aa3b02087820 */ /* 0x000fe20000400000 */
[----:B------:R-:W-:Y:S06]  /*0280*/  BRA.U !UP0, `(.L_x_2) ;  /* 0x0000000108987547 */ /* 0x000fec000b800000 */
[----:B------:R-:W0:Y:S01]  /*0290*/  LDC R4, c[0x0][0x398] ;  /* 0x0000e600ff047b82 */ /* 0x000e220000000800 */
[----:B------:R-:W-:-:S04]  /*02a0*/  ULOP3.LUT UR5, UR5, 0x7ffffffc, URZ, 0xc0, !UPT ;  /* 0x7ffffffc05057892 */ /* 0x000fc8000f8ec0ff */
[----:B------:R-:W-:-:S12]  /*02b0*/  UIADD3 UR5, UPT, UPT, -UR5, URZ, URZ ;  /* 0x000000ff05057290 */ /* 0x000fd8000fffe1ff */
.L_x_6:
[----:B------:R-:W-:Y:S01]  /*02c0*/  FSETP.NEU.AND P0, PT, R0, R3, PT ;  /* 0x000000030000720b */ /* 0x000fe20003f0d000 */
[----:B------:R-:W-:-:S04]  /*02d0*/  UIADD3 UR5, UPT, UPT, UR5, 0x4, URZ ;  /* 0x0000000405057890 */ /* 0x000fc8000fffe0ff */
[----:B------:R-:W-:-:S08]  /*02e0*/  UISETP.NE.AND UP0, UPT, UR5, URZ, UPT ;  /* 0x000000ff0500728c */ /* 0x000fd0000bf05270 */
[----:B------:R-:W-:Y:S05]  /*02f0*/  @P0 BRA `(.L_x_3) ;  /* 0x0000000000380947 */ /* 0x000fea0003800000 */
[----:B------:R-:W1:Y:S02]  /*0300*/  MUFU.EX2 R0, R8 ;  /* 0x0000000800007308 */ /* 0x000e640000000800 */
[----:B-1----:R-:W-:-:S06]  /*0310*/  FMUL R2, R9, R0 ;  /* 0x0000000009027220 */ /* 0x002fcc0000400000 */
[----:B------:R-:W1:Y:S02]  /*0320*/  MUFU.RCP R5, R2 ;  /* 0x0000000200057308 */ /* 0x000e640000001000 */
[----:B-1----:R-:W-:-:S04]  /*0330*/  FMUL.FTZ R5, R5, 0.125 ;  /* 0x3e00000005057820 */ /* 0x002fc80000410000 */
[----:B------:R-:W-:-:S04]  /*0340*/  FFMA R5, R2, 2, R5 ;  /* 0x4000000002057823 */ /* 0x000fc80000000005 */
[----:B0-----:R-:W-:-:S05]  /*0350*/  FFMA R0, R4, -INF , R5 ;  /* 0xff80000004007823 */ /* 0x001fca0000000005 */
[----:B------:R-:W-:-:S13]  /*0360*/  FSETP.NEU.AND P0, PT, R0, R3, PT ;  /* 0x000000030000720b */ /* 0x000fda0003f0d000 */
[----:B------:R-:W-:Y:S05]  /*0370*/  @P0 BRA `(.L_x_4) ;  /* 0x0000000000380947 */ /* 0x000fea0003800000 */
[----:B------:R-:W0:Y:S02]  /*0380*/  MUFU.EX2 R0, R8 ;  /* 0x0000000800007308 */ /* 0x000e240000000800 */
[----:B0-----:R-:W-:-:S06]  /*0390*/  FMUL R2, R9, R0 ;  /* 0x0000000009027220 */ /* 0x001fcc0000400000 */
[----:B------:R-:W0:Y:S02]  /*03a0*/  MUFU.RCP R0, R2 ;  /* 0x0000000200007308 */ /* 0x000e240000001000 */
[----:B0-----:R-:W-:-:S04]  /*03b0*/  FMUL.FTZ R5, R0, 0.125 ;  /* 0x3e00000000057820 */ /* 0x001fc80000410000 */
[----:B------:R-:W-:-:S04]  /*03c0*/  FFMA R5, R2, 2, R5 ;  /* 0x4000000002057823 */ /* 0x000fc80000000005 */
[----:B------:R-:W-:-:S07]  /*03d0*/  FFMA R0, R4, -INF , R5 ;  /* 0xff80000004007823 */ /* 0x000fce0000000005 */
.L_x_3:
[----:B------:R-:W-:-:S13]  /*03e0*/  FSETP.NEU.AND P0, PT, R0, R3, PT ;  /* 0x000000030000720b */ /* 0x000fda0003f0d000 */
[----:B------:R-:W-:Y:S05]  /*03f0*/  @P0 BRA `(.L_x_5) ;  /* 0x0000000000380947 */ /* 0x000fea0003800000 */
[----:B------:R-:W1:Y:S02]  /*0400*/  MUFU.EX2 R0, R8 ;  /* 0x0000000800007308 */ /* 0x000e640000000800 */
[----:B-1----:R-:W-:-:S06]  /*0410*/  FMUL R2, R9, R0 ;  /* 0x0000000009027220 */ /* 0x002fcc0000400000 */
[----:B------:R-:W1:Y:S02]  /*0420*/  MUFU.RCP R0, R2 ;  /* 0x0000000200007308 */ /* 0x000e640000001000 */
[----:B-1----:R-:W-:-:S04]  /*0430*/  FMUL.FTZ R5, R0, 0.125 ;  /* 0x3e00000000057820 */ /* 0x002fc80000410000 */
[----:B------:R-:W-:-:S04]  /*0440*/  FFMA R5, R2, 2, R5 ;  /* 0x4000000002057823 */ /* 0x000fc80000000005 */
[----:B0-----:R-:W-:-:S07]  /*0450*/  FFMA R0, R4, -INF , R5 ;  /* 0xff80000004007823 */ /* 0x001fce0000000005 */
.L_x_4:
        /* <DEDUP_REMOVED lines=8> */
.L_x_5:
[----:B------:R-:W-:Y:S05]  /*04e0*/  BRA.U UP0, `(.L_x_6) ;  /* 0xfffffffd00747547 */ /* 0x000fea000b83ffff */
.L_x_2:
[----:B------:R-:W-:-:S09]  /*04f0*/  UISETP.NE.AND UP0, UPT, UR4, URZ, UPT ;  /* 0x000000ff0400728c */ /* 0x000fd2000bf05270 */
[----:B------:R-:W-:Y:S05]  /*0500*/  BRA.U !UP0, `(.L_x_0) ;  /* 0x0000000108307547 */ /* 0x000fea000b800000 */
[----:B------:R-:W1:Y:S01]  /*0510*/  MUFU.EX2 R8, R8 ;  /* 0x0000000800087308 */ /* 0x000e620000000800 */
[----:B------:R-:W-:Y:S01]  /*0520*/  UIADD3 UR4, UPT, UPT, -UR4, URZ, URZ ;  /* 0x000000ff04047290 */ /* 0x000fe2000fffe1ff */
[----:B-1----:R-:W-:-:S11]  /*0530*/  FMUL R9, R9, R8 ;  /* 0x0000000809097220 */ /* 0x002fd60000400000 */
.L_x_7:
[----:B------:R-:W-:Y:S01]  /*0540*/  FSETP.NEU.AND P0, PT, R0, R3, PT ;  /* 0x000000030000720b */ /* 0x000fe20003f0d000 */
[----:B------:R-:W-:-:S04]  /*0550*/  UIADD3 UR4, UPT, UPT, UR4, 0x1, URZ ;  /* 0x0000000104047890 */ /* 0x000fc8000fffe0ff */
[----:B------:R-:W-:-:S08]  /*0560*/  UISETP.NE.AND UP0, UPT, UR4, URZ, UPT ;  /* 0x000000ff0400728c */ /* 0x000fd0000bf05270 */
[----:B------:R-:W1:Y:S01]  /*0570*/  @!P0 MUFU.RCP R2, R9 ;  /* 0x0000000900028308 */ /* 0x000e620000001000 */
[----:B------:R-:W2:Y:S01]  /*0580*/  @!P0 LDC R5, c[0x0][0x398] ;  /* 0x0000e600ff058b82 */ /* 0x000ea20000000800 */
[----:B-1----:R-:W-:-:S04]  /*0590*/  @!P0 FMUL.FTZ R2, R2, 0.125 ;  /* 0x3e00000002028820 */ /* 0x002fc80000410000 */
[----:B------:R-:W-:-:S04]  /*05a0*/  @!P0 FFMA R2, R9, 2, R2 ;  /* 0x4000000009028823 */ /* 0x000fc80000000002 */
[----:B--2---:R-:W-:Y:S01]  /*05b0*/  @!P0 FFMA R0, R5, -INF , R2 ;  /* 0xff80000005008823 */ /* 0x004fe20000000002 */
[----:B------:R-:W-:Y:S06]  /*05c0*/  BRA.U UP0, `(.L_x_7) ;  /* 0xfffffffd00dc7547 */ /* 0x000fec000b83ffff */
.L_x_0:
[----:B------:R-:W1:Y:S01]  /*05d0*/  F2F.F64.F32 R2, R0 ;  /* 0x0000000000027310 */ /* 0x000e620000201800 */
[----:B------:R-:W-:Y:S01]  /*05e0*/  MOV R8, 0x0 ;  /* 0x0000000000087802 */ /* 0x000fe20000000f00 */
[----:B------:R-:W0:Y:S05]  /*05f0*/  LDCU.64 UR4, c[0x4][0x8] ;  /* 0x01000100ff0477ac */ /* 0x000e2a0008000a00 */
[----:B------:R-:W2:Y:S01]  /*0600*/  LDC.64 R8, c[0x4][R8] ;  /* 0x0100000008087b82 */ /* 0x000ea20000000a00 */
[----:B-1----:R1:W-:Y:S01]  /*0610*/  STL.64 [R1], R2 ;  /* 0x0000000201007387 */ /* 0x0023e20000100a00 */
[----:B0-----:R-:W-:Y:S01]  /*0620*/  IMAD.U32 R4, RZ, RZ, UR4 ;  /* 0x00000004ff047e24 */ /* 0x001fe2000f8e00ff */
[----:B------:R-:W-:-:S07]  /*0630*/  MOV R5, UR5 ;  /* 0x0000000500057c02 */ /* 0x000fce0008000f00 */
[----:B------:R-:W-:-:S07]  /*0640*/  LEPC R20, `(.L_x_8) ;  /* 0x000000001014794e */ /* 0x000fce0000000000 */
[----:B-12---:R-:W-:Y:S05]  /*0650*/  CALL.ABS.NOINC R8 ;  /* 0x0000000008007343 */ /* 0x006fea0003c00000 */
.L_x_8:
[----:B------:R-:W-:Y:S05]  /*0660*/  EXIT ;  /* 0x000000000000794d */ /* 0x000fea0003800000 */
        .weak           $__internal_0_$__cuda_sm3x_div_rn_noftz_f32_slowpath
        .type           $__internal_0_$__cuda_sm3x_div_rn_noftz_f32_slowpath,@function
        .size           $__internal_0_$__cuda_sm3x_div_rn_noftz_f32_slowpath,(.L_x_18 - $__internal_0_$__cuda_sm3x_div_rn_noftz_f32_slowpath)
$__internal_0_$__cuda_sm3x_div_rn_noftz_f32_slowpath:
[----:B------:R-:W0:Y:S08]  /*0670*/  LDC.64 R2, c[0x0][0x390] ;  /* 0x0000e400ff027b82 */ /* 0x000e300000000a00 */
[----:B------:R-:W1:Y:S08]  /*0680*/  LDC R9, c[0x0][0x390] ;  /* 0x0000e400ff097b82 */ /* 0x000e700000000800 */
[----:B------:R-:W2:Y:S01]  /*0690*/  LDC R10, c[0x0][0x394] ;  /* 0x0000e500ff0a7b82 */ /* 0x000ea20000000800 */
[----:B0-----:R-:W-:-:S02]  /*06a0*/  SHF.R.U32.HI R8, RZ, 0x17, R3 ;  /* 0x00000017ff087819 */ /* 0x001fc40000011603 */
[----:B------:R-:W-:Y:S02]  /*06b0*/  SHF.R.U32.HI R5, RZ, 0x17, R2 ;  /* 0x00000017ff057819 */ /* 0x000fe40000011602 */
[----:B------:R-:W-:Y:S02]  /*06c0*/  LOP3.LUT R8, R8, 0xff, RZ, 0xc0, !PT ;  /* 0x000000ff08087812 */ /* 0x000fe400078ec0ff */
[----:B------:R-:W-:-:S03]  /*06d0*/  LOP3.LUT R5, R5, 0xff, RZ, 0xc0, !PT ;  /* 0x000000ff05057812 */ /* 0x000fc600078ec0ff */
[----:B------:R-:W-:Y:S02]  /*06e0*/  VIADD R13, R8, 0xffffffff ;  /* 0xffffffff080d7836 */ /* 0x000fe40000000000 */
[----:B------:R-:W-:-:S03]  /*06f0*/  VIADD R12, R5, 0xffffffff ;  /* 0xffffffff050c7836 */ /* 0x000fc60000000000 */
[----:B------:R-:W-:-:S04]  /*0700*/  ISETP.GT.U32.AND P0, PT, R13, 0xfd, PT ;  /* 0x000000fd0d00780c */ /* 0x000fc80003f04070 */
[----:B------:R-:W-:-:S13]  /*0710*/  ISETP.GT.U32.OR P0, PT, R12, 0xfd, P0 ;  /* 0x000000fd0c00780c */ /* 0x000fda0000704470 */
[----:B------:R-:W-:Y:S01]  /*0720*/  @!P0 MOV R11, RZ ;  /* 0x000000ff000b8202 */ /* 0x000fe20000000f00 */
[----:B-12---:R-:W-:Y:S06]  /*0730*/  @!P0 BRA `(.L_x_9) ;  /* 0x00000000005c8947 */ /* 0x006fec0003800000 */
[----:B------:R-:W-:Y:S02]  /*0740*/  FSETP.GTU.FTZ.AND P0, PT, |R2|, +INF , PT ;  /* 0x7f8000000200780b */ /* 0x000fe40003f1c200 */
[----:B------:R-:W-:-:S04]  /*0750*/  FSETP.GTU.FTZ.AND P1, PT, |R3|, +INF , PT ;  /* 0x7f8000000300780b */ /* 0x000fc80003f3c200 */
[----:B------:R-:W-:-:S13]  /*0760*/  PLOP3.LUT P0, PT, P0, P1, PT, 0xf8, 0x8f ;  /* 0x00000000008f781c */ /* 0x000fda0000703f70 */
[----:B------:R-:W-:Y:S05]  /*0770*/  @P0 BRA `(.L_x_10) ;  /* 0x0000000400440947 */ /* 0x000fea0003800000 */
[----:B------:R-:W-:-:S13]  /*0780*/  LOP3.LUT P0, RZ, R10, 0x7fffffff, R9, 0xc8, !PT ;  /* 0x7fffffff0aff7812 */ /* 0x000fda000780c809 */
[----:B------:R-:W-:Y:S05]  /*0790*/  @!P0 BRA `(.L_x_11) ;  /* 0x0000000400348947 */ /* 0x000fea0003800000 */
[C---:B------:R-:W-:Y:S02]  /*07a0*/  FSETP.NEU.FTZ.AND P2, PT, |R2|.reuse, +INF , PT ;  /* 0x7f8000000200780b */ /* 0x040fe40003f5d200 */
[----:B------:R-:W-:Y:S02]  /*07b0*/  FSETP.NEU.FTZ.AND P1, PT, |R3|, +INF , PT ;  /* 0x7f8000000300780b */ /* 0x000fe40003f3d200 */
[----:B------:R-:W-:-:S11]  /*07c0*/  FSETP.NEU.FTZ.AND P0, PT, |R2|, +INF , PT ;  /* 0x7f8000000200780b */ /* 0x000fd60003f1d200 */
[----:B------:R-:W-:Y:S05]  /*07d0*/  @!P1 BRA !P2, `(.L_x_11) ;  /* 0x0000000400249947 */ /* 0x000fea0005000000 */
[----:B------:R-:W-:-:S04]  /*07e0*/  LOP3.LUT P2, RZ, R9, 0x7fffffff, RZ, 0xc0, !PT ;  /* 0x7fffffff09ff7812 */ /* 0x000fc8000784c0ff */
[----:B------:R-:W-:-:S13]  /*07f0*/  PLOP3.LUT P1, PT, P1, P2, PT, 0x2f, 0xf2 ;  /* 0x0000000000f2781c */ /* 0x000fda0000f24577 */
[----:B------:R-:W-:Y:S05]  /*0800*/  @P1 BRA `(.L_x_12) ;  /* 0x0000000400101947 */ /* 0x000fea0003800000 */
[----:B------:R-:W-:-:S04]  /*0810*/  LOP3.LUT P1, RZ, R10, 0x7fffffff, RZ, 0xc0, !PT ;  /* 0x7fffffff0aff7812 */ /* 0x000fc8000782c0ff */
[----:B------:R-:W-:-:S13]  /*0820*/  PLOP3.LUT P0, PT, P0, P1, PT, 0x2f, 0xf2 ;  /* 0x0000000000f2781c */ /* 0x000fda0000702577 */
[----:B------:R-:W-:Y:S05]  /*0830*/  @P0 BRA `(.L_x_13) ;  /* 0x0000000000f80947 */ /* 0x000fea0003800000 */
[----:B------:R-:W-:Y:S02]  /*0840*/  ISETP.GE.AND P0, PT, R12, RZ, PT ;  /* 0x000000ff0c00720c */ /* 0x000fe40003f06270 */
[----:B------:R-:W-:-:S11]  /*0850*/  ISETP.GE.AND P1, PT, R13, RZ, PT ;  /* 0x000000ff0d00720c */ /* 0x000fd60003f26270 */
[----:B------:R-:W-:Y:S02]  /*0860*/  @P0 IMAD.MOV.U32 R11, RZ, RZ, RZ ;  /* 0x000000ffff0b0224 */ /* 0x000fe400078e00ff */
[----:B------:R-:W-:Y:S01]  /*0870*/  @!P0 FFMA R9, R2, 1.84467440737095516160e+19, RZ ;  /* 0x5f80000002098823 */ /* 0x000fe200000000ff */
[----:B------:R-:W-:Y:S02]  /*0880*/  @!P0 IMAD.MOV.U32 R11, RZ, RZ, -0x40 ;  /* 0xffffffc0ff0b8424 */ /* 0x000fe400078e00ff */
[----:B------:R-:W-:-:S03]  /*0890*/  @!P1 FFMA R10, R3, 1.84467440737095516160e+19, RZ ;  /* 0x5f800000030a9823 */ /* 0x000fc600000000ff */
[----:B------:R-:W-:-:S07]  /*08a0*/  @!P1 IADD3 R11, PT, PT, R11, 0x40, RZ ;  /* 0x000000400b0b9810 */ /* 0x000fce0007ffe0ff */
.L_x_9:
[----:B------:R-:W-:Y:S01]  /*08b0*/  LEA R3, R8, 0xc0800000, 0x17 ;  /* 0xc080000008037811 */ /* 0x000fe200078eb8ff */
[----:B------:R-:W-:-:S04]  /*08c0*/  VIADD R5, R5, 0xffffff81 ;  /* 0xffffff8105057836 */ /* 0x000fc80000000000 */
[----:B------:R-:W-:Y:S01]  /*08d0*/  IMAD.IADD R3, R10, 0x1, -R3 ;  /* 0x000000010a037824 */ /* 0x000fe200078e0a03 */
[C---:B------:R-:W-:Y:S01]  /*08e0*/  IADD3 R8, PT, PT, R5.reuse, 0x7f, -R8 ;  /* 0x0000007f05087810 */ /* 0x040fe20007ffe808 */
[----:B------:R-:W-:Y:S02]  /*08f0*/  IMAD R2, R5, -0x800000, R9 ;  /* 0xff80000005027824 */ /* 0x000fe400078e0209 */
[----:B------:R-:W0:Y:S01]  /*0900*/  MUFU.RCP R10, R3 ;  /* 0x00000003000a7308 */ /* 0x000e220000001000 */
[----:B------:R-:W-:Y:S01]  /*0910*/  FADD.FTZ R13, -R3, -RZ ;  /* 0x800000ff030d7221 */ /* 0x000fe20000010100 */
[----:B------:R-:W-:-:S03]  /*0920*/  IADD3 R8, PT, PT, R8, R11, RZ ;  /* 0x0000000b08087210 */ /* 0x000fc60007ffe0ff */
[----:B0-----:R-:W-:-:S04]  /*0930*/  FFMA R15, R10, R13, 1 ;  /* 0x3f8000000a0f7423 */ /* 0x001fc8000000000d */
[----:B------:R-:W-:-:S04]  /*0940*/  FFMA R12, R10, R15, R10 ;  /* 0x0000000f0a0c7223 */ /* 0x000fc8000000000a */
[----:B------:R-:W-:-:S04]  /*0950*/  FFMA R9, R2, R12, RZ ;  /* 0x0000000c02097223 */ /* 0x000fc800000000ff */
[----:B------:R-:W-:-:S04]  /*0960*/  FFMA R10, R13, R9, R2 ;  /* 0x000000090d0a7223 */ /* 0x000fc80000000002 */
[----:B------:R-:W-:-:S04]  /*0970*/  FFMA R9, R12, R10, R9 ;  /* 0x0000000a0c097223 */ /* 0x000fc80000000009 */
[----:B------:R-:W-:-:S04]  /*0980*/  FFMA R10, R13, R9, R2 ;  /* 0x000000090d0a7223 */ /* 0x000fc80000000002 */
[----:B------:R-:W-:-:S05]  /*0990*/  FFMA R2, R12, R10, R9 ;  /* 0x0000000a0c027223 */ /* 0x000fca0000000009 */
[----:B------:R-:W-:-:S04]  /*09a0*/  SHF.R.U32.HI R3, RZ, 0x17, R2 ;  /* 0x00000017ff037819 */ /* 0x000fc80000011602 */
[----:B------:R-:W-:-:S05]  /*09b0*/  LOP3.LUT R3, R3, 0xff, RZ, 0xc0, !PT ;  /* 0x000000ff03037812 */ /* 0x000fca00078ec0ff */
[----:B------:R-:W-:-:S04]  /*09c0*/  IMAD.IADD R11, R3, 0x1, R8 ;  /* 0x00000001030b7824 */ /* 0x000fc800078e0208 */
[----:B------:R-:W-:-:S05]  /*09d0*/  VIADD R3, R11, 0xffffffff ;  /* 0xffffffff0b037836 */ /* 0x000fca0000000000 */
[----:B------:R-:W-:-:S13]  /*09e0*/  ISETP.GE.U32.AND P0, PT, R3, 0xfe, PT ;  /* 0x000000fe0300780c */ /* 0x000fda0003f06070 */
[----:B------:R-:W-:Y:S05]  /*09f0*/  @!P0 BRA `(.L_x_14) ;  /* 0x0000000000808947 */ /* 0x000fea0003800000 */
[----:B------:R-:W-:-:S13]  /*0a00*/  ISETP.GT.AND P0, PT, R11, 0xfe, PT ;  /* 0x000000fe0b00780c */ /* 0x000fda0003f04270 */
[----:B------:R-:W-:Y:S05]  /*0a10*/  @P0 BRA `(.L_x_15) ;  /* 0x00000000006c0947 */ /* 0x000fea0003800000 */
[----:B------:R-:W-:-:S13]  /*0a20*/  ISETP.GE.AND P0, PT, R11, 0x1, PT ;  /* 0x000000010b00780c */ /* 0x000fda0003f06270 */
[----:B------:R-:W-:Y:S05]  /*0a30*/  @P0 BRA `(.L_x_16) ;  /* 0x0000000000980947 */ /* 0x000fea0003800000 */
[----:B------:R-:W-:Y:S02]  /*0a40*/  ISETP.GE.AND P0, PT, R11, -0x18, PT ;  /* 0xffffffe80b00780c */ /* 0x000fe40003f06270 */
[----:B------:R-:W-:-:S11]  /*0a50*/  LOP3.LUT R2, R2, 0x80000000, RZ, 0xc0, !PT ;  /* 0x8000000002027812 */ /* 0x000fd600078ec0ff */
[----:B------:R-:W-:Y:S05]  /*0a60*/  @!P0 BRA `(.L_x_16) ;  /* 0x00000000008c8947 */ /* 0x000fea0003800000 */
[CCC-:B------:R-:W-:Y:S01]  /*0a70*/  FFMA.RZ R3, R12.reuse, R10.reuse, R9.reuse ;  /* 0x0000000a0c037223 */ /* 0x1c0fe2000000c009 */
[CCC-:B------:R-:W-:Y:S01]  /*0a80*/  FFMA.RM R8, R12.reuse, R10.reuse, R9.reuse ;  /* 0x0000000a0c087223 */ /* 0x1c0fe20000004009 */
[C---:B------:R-:W-:Y:S02]  /*0a90*/  ISETP.NE.AND P2, PT, R11.reuse, RZ, PT ;  /* 0x000000ff0b00720c */ /* 0x040fe40003f45270 */
[----:B------:R-:W-:Y:S02]  /*0aa0*/  ISETP.NE.AND P1, PT, R11, RZ, PT ;  /* 0x000000ff0b00720c */ /* 0x000fe40003f25270 */
[----:B------:R-:W-:Y:S01]  /*0ab0*/  LOP3.LUT R5, R3, 0x7fffff, RZ, 0xc0, !PT ;  /* 0x007fffff03057812 */ /* 0x000fe200078ec0ff */
[----:B------:R-:W-:Y:S01]  /*0ac0*/  FFMA.RP R3, R12, R10, R9 ;  /* 0x0000000a0c037223 */ /* 0x000fe20000008009 */
[----:B------:R-:W-:Y:S01]  /*0ad0*/  IADD3 R10, PT, PT, R11, 0x20, RZ ;  /* 0x000000200b0a7810 */ /* 0x000fe20007ffe0ff */
[----:B------:R-:W-:Y:S01]  /*0ae0*/  IMAD.MOV R9, RZ, RZ, -R11 ;  /* 0x000000ffff097224 */ /* 0x000fe200078e0a0b */
[----:B------:R-:W-:-:S02]  /*0af0*/  LOP3.LUT R5, R5, 0x800000, RZ, 0xfc, !PT ;  /* 0x0080000005057812 */ /* 0x000fc400078efcff */
[----:B------:R-:W-:Y:S02]  /*0b00*/  FSETP.NEU.FTZ.AND P0, PT, R3, R8, PT ;  /* 0x000000080300720b */ /* 0x000fe40003f1d000 */
[----:B------:R-:W-:Y:S02]  /*0b10*/  SHF.L.U32 R10, R5, R10, RZ ;  /* 0x0000000a050a7219 */ /* 0x000fe400000006ff */
[----:B------:R-:W-:Y:S02]  /*0b20*/  SEL R8, R9, RZ, P2 ;  /* 0x000000ff09087207 */ /* 0x000fe40001000000 */
[----:B------:R-:W-:Y:S02]  /*0b30*/  ISETP.NE.AND P1, PT, R10, RZ, P1 ;  /* 0x000000ff0a00720c */ /* 0x000fe40000f25270 */
[----:B------:R-:W-:Y:S02]  /*0b40*/  SHF.R.U32.HI R8, RZ, R8, R5 ;  /* 0x00000008ff087219 */ /* 0x000fe40000011605 */
[----:B------:R-:W-:-:S02]  /*0b50*/  PLOP3.LUT P0, PT, P0, P1, PT, 0xf8, 0x8f ;  /* 0x00000000008f781c */ /* 0x000fc40000703f70 */
[----:B------:R-:W-:Y:S02]  /*0b60*/  SHF.R.U32.HI R10, RZ, 0x1, R8 ;  /* 0x00000001ff0a7819 */ /* 0x000fe40000011608 */
[----:B------:R-:W-:-:S04]  /*0b70*/  SEL R3, RZ, 0x1, !P0 ;  /* 0x00000001ff037807 */ /* 0x000fc80004000000 */
[----:B------:R-:W-:-:S04]  /*0b80*/  LOP3.LUT R3, R3, 0x1, R10, 0xf8, !PT ;  /* 0x0000000103037812 */ /* 0x000fc800078ef80a */
[----:B------:R-:W-:-:S05]  /*0b90*/  LOP3.LUT R3, R3, R8, RZ, 0xc0, !PT ;  /* 0x0000000803037212 */ /* 0x000fca00078ec0ff */
[----:B------:R-:W-:-:S05]  /*0ba0*/  IMAD.IADD R3, R10, 0x1, R3 ;  /* 0x000000010a037824 */ /* 0x000fca00078e0203 */
[----:B------:R-:W-:Y:S01]  /*0bb0*/  LOP3.LUT R2, R3, R2, RZ, 0xfc, !PT ;  /* 0x0000000203027212 */ /* 0x000fe200078efcff */
[----:B------:R-:W-:Y:S06]  /*0bc0*/  BRA `(.L_x_16) ;  /* 0x0000000000347947 */ /* 0x000fec0003800000 */
.L_x_15:
[----:B------:R-:W-:-:S04]  /*0bd0*/  LOP3.LUT R2, R2, 0x80000000, RZ, 0xc0, !PT ;  /* 0x8000000002027812 */ /* 0x000fc800078ec0ff */
[----:B------:R-:W-:Y:S01]  /*0be0*/  LOP3.LUT R2, R2, 0x7f800000, RZ, 0xfc, !PT ;  /* 0x7f80000002027812 */ /* 0x000fe200078efcff */
[----:B------:R-:W-:Y:S06]  /*0bf0*/  BRA `(.L_x_16) ;  /* 0x0000000000287947 */ /* 0x000fec0003800000 */
.L_x_14:
[----:B------:R-:W-:Y:S01]  /*0c00*/  LEA R2, R8, R2, 0x17 ;  /* 0x0000000208027211 */ /* 0x000fe200078eb8ff */
[----:B------:R-:W-:Y:S06]  /*0c10*/  BRA `(.L_x_16) ;  /* 0x0000000000207947 */ /* 0x000fec0003800000 */
.L_x_13:
[----:B------:R-:W-:-:S04]  /*0c20*/  LOP3.LUT R2, R10, 0x80000000, R9, 0x48, !PT ;  /* 0x800000000a027812 */ /* 0x000fc800078e4809 */
[----:B------:R-:W-:Y:S01]  /*0c30*/  LOP3.LUT R2, R2, 0x7f800000, RZ, 0xfc, !PT ;  /* 0x7f80000002027812 */ /* 0x000fe200078efcff */
[----:B------:R-:W-:Y:S06]  /*0c40*/  BRA `(.L_x_16) ;  /* 0x0000000000147947 */ /* 0x000fec0003800000 */
.L_x_12:
[----:B------:R-:W-:Y:S01]  /*0c50*/  LOP3.LUT R2, R10, 0x80000000, R9, 0x48, !PT ;  /* 0x800000000a027812 */ /* 0x000fe200078e4809 */
[----:B------:R-:W-:Y:S06]  /*0c60*/  BRA `(.L_x_16) ;  /* 0x00000000000c7947 */ /* 0x000fec0003800000 */
.L_x_11:
[----:B------:R-:W0:Y:S01]  /*0c70*/  MUFU.RSQ R2, -QNAN ;  /* 0xffc0000000027908 */ /* 0x000e220000001400 */
[----:B------:R-:W-:Y:S05]  /*0c80*/  BRA `(.L_x_16) ;  /* 0x0000000000047947 */ /* 0x000fea0003800000 */
.L_x_10:
[----:B------:R-:W-:-:S07]  /*0c90*/  FADD.FTZ R2, R2, R3 ;  /* 0x0000000302027221 */ /* 0x000fce0000010000 */
.L_x_16:
[----:B------:R-:W-:-:S04]  /*0ca0*/  IMAD.MOV.U32 R5, RZ, RZ, 0x0 ;  /* 0x00000000ff057424 */ /* 0x000fc800078e00ff */
[----:B0-----:R-:W-:Y:S05]  /*0cb0*/  RET.REL.NODEC R4 `(_Z7computefifffff) ;  /* 0xfffffff004d07950 */ /* 0x001fea0003c3ffff */
.L_x_17:
[----:B------:R-:W-:-:S00]  /*0cc0*/  BRA `(.L_x_17) ;  /* 0xfffffffc00fc7947 */ /* 0x000fc0000383ffff */
[----:B------:R-:W-:-:S00]  /*0cd0*/  NOP ;  /* 0x0000000000007918 */ /* 0x000fc00000000000 */
        /* <DEDUP_REMOVED lines=10> */
.L_x_18:


//--------------------- .nv.global.init           --------------------------
	.section	.nv.global.init,"aw",@progbits
.nv.global.init:
	.type		$str,@object
	.size		$str,(.L_0 - $str)
$str:
        /*0000*/ 	.byte	0x25, 0x2e, 0x31, 0x37, 0x67, 0x0a, 0x00
.L_0:


//--------------------- .nv.shared.reserved.0     --------------------------
	.section	.nv.shared.reserved.0,"aw",@nobits
	.weak		__nv_reservedSMEM_offset_0_alias
	.size		__nv_reservedSMEM_offset_0_alias, 0, 64
	.other		__nv_reservedSMEM_offset_0_alias,@"STO_CUDA_RESERVED_SHARED STV_DEFAULT"
__nv_reservedSMEM_offset_0_alias:
	.zero		0
	.zero		64


//--------------------- .nv.constant0._Z7computefifffff --------------------------
	.section	.nv.constant0._Z7computefifffff,"a",@progbits
	.sectionflags	@""
	.align	4
.nv.constant0._Z7computefifffff:
	.zero		924


//--------------------- SYMBOLS --------------------------

	.type		.nv.reservedSmem.offset0,@object
	.size		.nv.reservedSmem.offset0,0x4
	.type		vprintf,@function
